//
// Generated by NVIDIA NVVM Compiler
//
// Compiler Build ID: CL-36424714
// Cuda compilation tools, release 13.0, V13.0.88
// Based on NVVM 20.0.0
//

.version 9.0
.target sm_100
.address_size 64

	// .globl	_Z18gpu_vecMatrix_multPdS_S_i

.visible .entry _Z18gpu_vecMatrix_multPdS_S_i(
	.param .u64 .ptr .align 1 _Z18gpu_vecMatrix_multPdS_S_i_param_0,
	.param .u64 .ptr .align 1 _Z18gpu_vecMatrix_multPdS_S_i_param_1,
	.param .u64 .ptr .align 1 _Z18gpu_vecMatrix_multPdS_S_i_param_2,
	.param .u32 _Z18gpu_vecMatrix_multPdS_S_i_param_3
)
{
	.reg .pred 	%p<10>;
	.reg .b32 	%r<37>;
	.reg .b64 	%rd<31>;
	.reg .b64 	%fd<112>;

	ld.param.u64 	%rd11, [_Z18gpu_vecMatrix_multPdS_S_i_param_0];
	ld.param.u64 	%rd12, [_Z18gpu_vecMatrix_multPdS_S_i_param_1];
	ld.param.u64 	%rd10, [_Z18gpu_vecMatrix_multPdS_S_i_param_2];
	ld.param.u32 	%r23, [_Z18gpu_vecMatrix_multPdS_S_i_param_3];
	cvta.to.global.u64 	%rd1, %rd12;
	cvta.to.global.u64 	%rd2, %rd11;
	mov.u32 	%r24, %ctaid.x;
	mov.u32 	%r25, %ntid.x;
	mov.u32 	%r26, %tid.x;
	mad.lo.s32 	%r1, %r24, %r25, %r26;
	setp.lt.s32 	%p1, %r23, 1;
	mov.f64 	%fd111, 0d0000000000000000;
	@%p1 bra 	$L__BB0_13;
	mul.lo.s32 	%r2, %r23, %r1;
	and.b32  	%r3, %r23, 15;
	setp.lt.u32 	%p2, %r23, 16;
	mov.f64 	%fd111, 0d0000000000000000;
	mov.b32 	%r33, 0;
	@%p2 bra 	$L__BB0_4;
	and.b32  	%r33, %r23, 2147483632;
	neg.s32 	%r31, %r33;
	add.s64 	%rd3, %rd2, 64;
	add.s64 	%rd29, %rd1, 64;
	mov.f64 	%fd111, 0d0000000000000000;
	mov.u32 	%r30, %r2;
$L__BB0_3:
	.pragma "nounroll";
	mul.wide.s32 	%rd13, %r30, 8;
	add.s64 	%rd14, %rd3, %rd13;
	ld.global.f64 	%fd18, [%rd14+-64];
	ld.global.f64 	%fd19, [%rd29+-64];
	fma.rn.f64 	%fd20, %fd18, %fd19, %fd111;
	ld.global.f64 	%fd21, [%rd14+-56];
	ld.global.f64 	%fd22, [%rd29+-56];
	fma.rn.f64 	%fd23, %fd21, %fd22, %fd20;
	ld.global.f64 	%fd24, [%rd14+-48];
	ld.global.f64 	%fd25, [%rd29+-48];
	fma.rn.f64 	%fd26, %fd24, %fd25, %fd23;
	ld.global.f64 	%fd27, [%rd14+-40];
	ld.global.f64 	%fd28, [%rd29+-40];
	fma.rn.f64 	%fd29, %fd27, %fd28, %fd26;
	ld.global.f64 	%fd30, [%rd14+-32];
	ld.global.f64 	%fd31, [%rd29+-32];
	fma.rn.f64 	%fd32, %fd30, %fd31, %fd29;
	ld.global.f64 	%fd33, [%rd14+-24];
	ld.global.f64 	%fd34, [%rd29+-24];
	fma.rn.f64 	%fd35, %fd33, %fd34, %fd32;
	ld.global.f64 	%fd36, [%rd14+-16];
	ld.global.f64 	%fd37, [%rd29+-16];
	fma.rn.f64 	%fd38, %fd36, %fd37, %fd35;
	ld.global.f64 	%fd39, [%rd14+-8];
	ld.global.f64 	%fd40, [%rd29+-8];
	fma.rn.f64 	%fd41, %fd39, %fd40, %fd38;
	ld.global.f64 	%fd42, [%rd14];
	ld.global.f64 	%fd43, [%rd29];
	fma.rn.f64 	%fd44, %fd42, %fd43, %fd41;
	ld.global.f64 	%fd45, [%rd14+8];
	ld.global.f64 	%fd46, [%rd29+8];
	fma.rn.f64 	%fd47, %fd45, %fd46, %fd44;
	ld.global.f64 	%fd48, [%rd14+16];
	ld.global.f64 	%fd49, [%rd29+16];
	fma.rn.f64 	%fd50, %fd48, %fd49, %fd47;
	ld.global.f64 	%fd51, [%rd14+24];
	ld.global.f64 	%fd52, [%rd29+24];
	fma.rn.f64 	%fd53, %fd51, %fd52, %fd50;
	ld.global.f64 	%fd54, [%rd14+32];
	ld.global.f64 	%fd55, [%rd29+32];
	fma.rn.f64 	%fd56, %fd54, %fd55, %fd53;
	ld.global.f64 	%fd57, [%rd14+40];
	ld.global.f64 	%fd58, [%rd29+40];
	fma.rn.f64 	%fd59, %fd57, %fd58, %fd56;
	ld.global.f64 	%fd60, [%rd14+48];
	ld.global.f64 	%fd61, [%rd29+48];
	fma.rn.f64 	%fd62, %fd60, %fd61, %fd59;
	ld.global.f64 	%fd63, [%rd14+56];
	ld.global.f64 	%fd64, [%rd29+56];
	fma.rn.f64 	%fd111, %fd63, %fd64, %fd62;
	add.s32 	%r31, %r31, 16;
	add.s32 	%r30, %r30, 16;
	add.s64 	%rd29, %rd29, 128;
	setp.ne.s32 	%p3, %r31, 0;
	@%p3 bra 	$L__BB0_3;
$L__BB0_4:
	setp.eq.s32 	%p4, %r3, 0;
	@%p4 bra 	$L__BB0_13;
	and.b32  	%r11, %r23, 7;
	setp.lt.u32 	%p5, %r3, 8;
	@%p5 bra 	$L__BB0_7;
	add.s32 	%r28, %r33, %r2;
	mul.wide.s32 	%rd15, %r28, 8;
	add.s64 	%rd16, %rd2, %rd15;
	ld.global.f64 	%fd66, [%rd16];
	mul.wide.u32 	%rd17, %r33, 8;
	add.s64 	%rd18, %rd1, %rd17;
	ld.global.f64 	%fd67, [%rd18];
	fma.rn.f64 	%fd68, %fd66, %fd67, %fd111;
	ld.global.f64 	%fd69, [%rd16+8];
	ld.global.f64 	%fd70, [%rd18+8];
	fma.rn.f64 	%fd71, %fd69, %fd70, %fd68;
	ld.global.f64 	%fd72, [%rd16+16];
	ld.global.f64 	%fd73, [%rd18+16];
	fma.rn.f64 	%fd74, %fd72, %fd73, %fd71;
	ld.global.f64 	%fd75, [%rd16+24];
	ld.global.f64 	%fd76, [%rd18+24];
	fma.rn.f64 	%fd77, %fd75, %fd76, %fd74;
	ld.global.f64 	%fd78, [%rd16+32];
	ld.global.f64 	%fd79, [%rd18+32];
	fma.rn.f64 	%fd80, %fd78, %fd79, %fd77;
	ld.global.f64 	%fd81, [%rd16+40];
	ld.global.f64 	%fd82, [%rd18+40];
	fma.rn.f64 	%fd83, %fd81, %fd82, %fd80;
	ld.global.f64 	%fd84, [%rd16+48];
	ld.global.f64 	%fd85, [%rd18+48];
	fma.rn.f64 	%fd86, %fd84, %fd85, %fd83;
	ld.global.f64 	%fd87, [%rd16+56];
	ld.global.f64 	%fd88, [%rd18+56];
	fma.rn.f64 	%fd111, %fd87, %fd88, %fd86;
	add.s32 	%r33, %r33, 8;
$L__BB0_7:
	setp.eq.s32 	%p6, %r11, 0;
	@%p6 bra 	$L__BB0_13;
	and.b32  	%r14, %r23, 3;
	setp.lt.u32 	%p7, %r11, 4;
	@%p7 bra 	$L__BB0_10;
	add.s32 	%r29, %r33, %r2;
	mul.wide.s32 	%rd19, %r29, 8;
	add.s64 	%rd20, %rd2, %rd19;
	ld.global.f64 	%fd90, [%rd20];
	mul.wide.u32 	%rd21, %r33, 8;
	add.s64 	%rd22, %rd1, %rd21;
	ld.global.f64 	%fd91, [%rd22];
	fma.rn.f64 	%fd92, %fd90, %fd91, %fd111;
	ld.global.f64 	%fd93, [%rd20+8];
	ld.global.f64 	%fd94, [%rd22+8];
	fma.rn.f64 	%fd95, %fd93, %fd94, %fd92;
	ld.global.f64 	%fd96, [%rd20+16];
	ld.global.f64 	%fd97, [%rd22+16];
	fma.rn.f64 	%fd98, %fd96, %fd97, %fd95;
	ld.global.f64 	%fd99, [%rd20+24];
	ld.global.f64 	%fd100, [%rd22+24];
	fma.rn.f64 	%fd111, %fd99, %fd100, %fd98;
	add.s32 	%r33, %r33, 4;
$L__BB0_10:
	setp.eq.s32 	%p8, %r14, 0;
	@%p8 bra 	$L__BB0_13;
	mul.wide.u32 	%rd23, %r33, 8;
	add.s64 	%rd30, %rd1, %rd23;
	add.s32 	%r36, %r33, %r2;
	neg.s32 	%r35, %r14;
$L__BB0_12:
	.pragma "nounroll";
	mul.wide.s32 	%rd24, %r36, 8;
	add.s64 	%rd25, %rd2, %rd24;
	ld.global.f64 	%fd101, [%rd25];
	ld.global.f64 	%fd102, [%rd30];
	fma.rn.f64 	%fd111, %fd101, %fd102, %fd111;
	add.s64 	%rd30, %rd30, 8;
	add.s32 	%r36, %r36, 1;
	add.s32 	%r35, %r35, 1;
	setp.ne.s32 	%p9, %r35, 0;
	@%p9 bra 	$L__BB0_12;
$L__BB0_13:
	cvta.to.global.u64 	%rd26, %rd10;
	mul.wide.s32 	%rd27, %r1, 8;
	add.s64 	%rd28, %rd26, %rd27;
	st.global.f64 	[%rd28], %fd111;
	ret;

}
	// .globl	_Z3addPiS_S_
.visible .entry _Z3addPiS_S_(
	.param .u64 .ptr .align 1 _Z3addPiS_S__param_0,
	.param .u64 .ptr .align 1 _Z3addPiS_S__param_1,
	.param .u64 .ptr .align 1 _Z3addPiS_S__param_2
)
{
	.reg .b32 	%r<5>;
	.reg .b64 	%rd<11>;

	ld.param.u64 	%rd1, [_Z3addPiS_S__param_0];
	ld.param.u64 	%rd2, [_Z3addPiS_S__param_1];
	ld.param.u64 	%rd3, [_Z3addPiS_S__param_2];
	cvta.to.global.u64 	%rd4, %rd3;
	cvta.to.global.u64 	%rd5, %rd2;
	cvta.to.global.u64 	%rd6, %rd1;
	mov.u32 	%r1, %ctaid.x;
	mul.wide.u32 	%rd7, %r1, 4;
	add.s64 	%rd8, %rd6, %rd7;
	ld.global.u32 	%r2, [%rd8];
	add.s64 	%rd9, %rd5, %rd7;
	ld.global.u32 	%r3, [%rd9];
	add.s32 	%r4, %r3, %r2;
	add.s64 	%rd10, %rd4, %rd7;
	st.global.u32 	[%rd10], %r4;
	ret;

}


// ===== COMPILED SASS (sm_100) =====

	.target	sm_100

	.elftype	@"ET_EXEC"


//--------------------- .note.nv.tkinfo           --------------------------
	.section	.note.nv.tkinfo,"",@"SHT_NOTE"
	.sectionflags	@"SHF_NOTE_NV_TKINFO"
	.tkinfo
        /*0018*/ 	.word	0x00000002
        /*0030*/ 	.string	""
        /*0030*/ 	.string	"ptxas"
        /*0030*/ 	.string	"Cuda compilation tools, release 13.0, V13.0.88"
        /*0030*/ 	.string	"Build cuda_13.0.r13.0/compiler.36424714_0"
        /*0030*/ 	.string	"-arch sm_100 -m 64 "



//--------------------- .note.nv.cuinfo           --------------------------
	.section	.note.nv.cuinfo,"",@"SHT_NOTE"
	.sectionflags	@"SHF_NOTE_NV_CUINFO"
        /*0018*/ 	.short	0x0002
        /*001a*/ 	.short	0x0064
        /*001c*/ 	.short	0x0082
	.zero		2


//--------------------- .nv.info                  --------------------------
	.section	.nv.info,"",@"SHT_CUDA_INFO"
	.align	4


	//----- nvinfo : EIATTR_REGCOUNT
	.align		4
        /*0000*/ 	.byte	0x04, 0x2f
        /*0002*/ 	.short	(.L_1 - .L_0)
	.align		4
.L_0:
        /*0004*/ 	.word	index@(_Z18gpu_vecMatrix_multPdS_S_i)
        /*0008*/ 	.word	0x00000020


	//----- nvinfo : EIATTR_FRAME_SIZE
	.align		4
.L_1:
        /*000c*/ 	.byte	0x04, 0x11
        /*000e*/ 	.short	(.L_3 - .L_2)
	.align		4
.L_2:
        /*0010*/ 	.word	index@(_Z18gpu_vecMatrix_multPdS_S_i)
        /*0014*/ 	.word	0x00000000


	//----- nvinfo : EIATTR_REGCOUNT
	.align		4
.L_3:
        /*0018*/ 	.byte	0x04, 0x2f
        /*001a*/ 	.short	(.L_5 - .L_4)
	.align		4
.L_4:
        /*001c*/ 	.word	index@(_Z3addPiS_S_)
        /*0020*/ 	.word	0x0000000c


	//----- nvinfo : EIATTR_FRAME_SIZE
	.align		4
.L_5:
        /*0024*/ 	.byte	0x04, 0x11
        /*0026*/ 	.short	(.L_7 - .L_6)
	.align		4
.L_6:
        /*0028*/ 	.word	index@(_Z3addPiS_S_)
        /*002c*/ 	.word	0x00000000


	//----- nvinfo : EIATTR_MIN_STACK_SIZE
	.align		4
.L_7:
        /*0030*/ 	.byte	0x04, 0x12
        /*0032*/ 	.short	(.L_9 - .L_8)
	.align		4
.L_8:
        /*0034*/ 	.word	index@(_Z3addPiS_S_)
        /*0038*/ 	.word	0x00000000


	//----- nvinfo : EIATTR_MIN_STACK_SIZE
	.align		4
.L_9:
        /*003c*/ 	.byte	0x04, 0x12
        /*003e*/ 	.short	(.L_11 - .L_10)
	.align		4
.L_10:
        /*0040*/ 	.word	index@(_Z18gpu_vecMatrix_multPdS_S_i)
        /*0044*/ 	.word	0x00000000
.L_11:


//--------------------- .nv.compat                --------------------------
	.section	.nv.compat,"",@"SHT_CUDA_COMPAT_INFO"
	.align	4
        /*0000*/ 	.byte	0x02, 0x09, 0x00, 0x00, 0x02, 0x02, 0x01, 0x00, 0x02, 0x05, 0x05, 0x00, 0x03, 0x07, 0x01, 0x01
        /*0010*/ 	.byte	0x02, 0x03, 0x00, 0x00, 0x02, 0x06, 0x01, 0x00, 0x04, 0x0b, 0x08, 0x00, 0x01, 0x00, 0x00, 0x00
        /*0020*/ 	.byte	0x00, 0x00, 0x00, 0x00


//--------------------- .nv.info._Z3addPiS_S_     --------------------------
	.section	.nv.info._Z3addPiS_S_,"",@"SHT_CUDA_INFO"
	.sectionflags	@""
	.align	4


	//----- nvinfo : EIATTR_CUDA_API_VERSION
	.align		4
        /*0000*/ 	.byte	0x04, 0x37
        /*0002*/ 	.short	(.L_13 - .L_12)
.L_12:
        /*0004*/ 	.word	0x00000082


	//----- nvinfo : EIATTR_KPARAM_INFO
	.align		4
.L_13:
        /*0008*/ 	.byte	0x04, 0x17
        /*000a*/ 	.short	(.L_15 - .L_14)
.L_14:
        /*000c*/ 	.word	0x00000000
        /*0010*/ 	.short	0x0002
        /*0012*/ 	.short	0x0010
        /*0014*/ 	.byte	0x00, 0xf5, 0x21, 0x00


	//----- nvinfo : EIATTR_KPARAM_INFO
	.align		4
.L_15:
        /*0018*/ 	.byte	0x04, 0x17
        /*001a*/ 	.short	(.L_17 - .L_16)
.L_16:
        /*001c*/ 	.word	0x00000000
        /*0020*/ 	.short	0x0001
        /*0022*/ 	.short	0x0008
        /*0024*/ 	.byte	0x00, 0xf5, 0x21, 0x00


	//----- nvinfo : EIATTR_KPARAM_INFO
	.align		4
.L_17:
        /*0028*/ 	.byte	0x04, 0x17
        /*002a*/ 	.short	(.L_19 - .L_18)
.L_18:
        /*002c*/ 	.word	0x00000000
        /*0030*/ 	.short	0x0000
        /*0032*/ 	.short	0x0000
        /*0034*/ 	.byte	0x00, 0xf5, 0x21, 0x00


	//----- nvinfo : EIATTR_SPARSE_MMA_MASK
	.align		4
.L_19:
        /*0038*/ 	.byte	0x03, 0x50
        /*003a*/ 	.short	0x0000


	//----- nvinfo : EIATTR_MAXREG_COUNT
	.align		4
        /*003c*/ 	.byte	0x03, 0x1b
        /*003e*/ 	.short	0x00ff


	//----- nvinfo : EIATTR_MERCURY_ISA_VERSION
	.align		4
        /*0040*/ 	.byte	0x03, 0x5f
        /*0042*/ 	.short	0x0101


	//----- nvinfo : EIATTR_VRC_CTA_INIT_COUNT
	.align		4
        /*0044*/ 	.byte	0x02, 0x4a
	.zero		1
	.zero		1


	//----- nvinfo : EIATTR_EXIT_INSTR_OFFSETS
	.align		4
        /*0048*/ 	.byte	0x04, 0x1c
        /*004a*/ 	.short	(.L_21 - .L_20)


	//   ....[0]....
.L_20:
        /*004c*/ 	.word	0x000000d0


	//----- nvinfo : EIATTR_CBANK_PARAM_SIZE
	.align		4
.L_21:
        /*0050*/ 	.byte	0x03, 0x19
        /*0052*/ 	.short	0x0018


	//----- nvinfo : EIATTR_PARAM_CBANK
	.align		4
        /*0054*/ 	.byte	0x04, 0x0a
        /*0056*/ 	.short	(.L_23 - .L_22)
	.align		4
.L_22:
        /*0058*/ 	.word	index@(.nv.constant0._Z3addPiS_S_)
        /*005c*/ 	.short	0x0380
        /*005e*/ 	.short	0x0018


	//----- nvinfo : EIATTR_SW_WAR
	.align		4
.L_23:
        /*0060*/ 	.byte	0x04, 0x36
        /*0062*/ 	.short	(.L_25 - .L_24)
.L_24:
        /*0064*/ 	.word	0x00000008
.L_25:


//--------------------- .nv.info._Z18gpu_vecMatrix_multPdS_S_i --------------------------
	.section	.nv.info._Z18gpu_vecMatrix_multPdS_S_i,"",@"SHT_CUDA_INFO"
	.sectionflags	@""
	.align	4


	//----- nvinfo : EIATTR_CUDA_API_VERSION
	.align		4
        /*0000*/ 	.byte	0x04, 0x37
        /*0002*/ 	.short	(.L_27 - .L_26)
.L_26:
        /*0004*/ 	.word	0x00000082


	//----- nvinfo : EIATTR_KPARAM_INFO
	.align		4
.L_27:
        /*0008*/ 	.byte	0x04, 0x17
        /*000a*/ 	.short	(.L_29 - .L_28)
.L_28:
        /*000c*/ 	.word	0x00000000
        /*0010*/ 	.short	0x0003
        /*0012*/ 	.short	0x0018
        /*0014*/ 	.byte	0x00, 0xf0, 0x11, 0x00


	//----- nvinfo : EIATTR_KPARAM_INFO
	.align		4
.L_29:
        /*0018*/ 	.byte	0x04, 0x17
        /*001a*/ 	.short	(.L_31 - .L_30)
.L_30:
        /*001c*/ 	.word	0x00000000
        /*0020*/ 	.short	0x0002
        /*0022*/ 	.short	0x0010
        /*0024*/ 	.byte	0x00, 0xf5, 0x21, 0x00


	//----- nvinfo : EIATTR_KPARAM_INFO
	.align		4
.L_31:
        /*0028*/ 	.byte	0x04, 0x17
        /*002a*/ 	.short	(.L_33 - .L_32)
.L_32:
        /*002c*/ 	.word	0x00000000
        /*0030*/ 	.short	0x0001
        /*0032*/ 	.short	0x0008
        /*0034*/ 	.byte	0x00, 0xf5, 0x21, 0x00


	//----- nvinfo : EIATTR_KPARAM_INFO
	.align		4
.L_33:
        /*0038*/ 	.byte	0x04, 0x17
        /*003a*/ 	.short	(.L_35 - .L_34)
.L_34:
        /*003c*/ 	.word	0x00000000
        /*0040*/ 	.short	0x0000
        /*0042*/ 	.short	0x0000
        /*0044*/ 	.byte	0x00, 0xf5, 0x21, 0x00


	//----- nvinfo : EIATTR_SPARSE_MMA_MASK
	.align		4
.L_35:
        /*0048*/ 	.byte	0x03, 0x50
        /*004a*/ 	.short	0x0000


	//----- nvinfo : EIATTR_MAXREG_COUNT
	.align		4
        /*004c*/ 	.byte	0x03, 0x1b
        /*004e*/ 	.short	0x00ff


	//----- nvinfo : EIATTR_MERCURY_ISA_VERSION
	.align		4
        /*0050*/ 	.byte	0x03, 0x5f
        /*0052*/ 	.short	0x0101


	//----- nvinfo : EIATTR_VRC_CTA_INIT_COUNT
	.align		4
        /*0054*/ 	.byte	0x02, 0x4a
	.zero		1
	.zero		1


	//----- nvinfo : EIATTR_EXIT_INSTR_OFFSETS
	.align		4
        /*0058*/ 	.byte	0x04, 0x1c
        /*005a*/ 	.short	(.L_37 - .L_36)


	//   ....[0]....
.L_36:
        /*005c*/ 	.word	0x00000a90


	//----- nvinfo : EIATTR_CBANK_PARAM_SIZE
	.align		4
.L_37:
        /*0060*/ 	.byte	0x03, 0x19
        /*0062*/ 	.short	0x001c


	//----- nvinfo : EIATTR_PARAM_CBANK
	.align		4
        /*0064*/ 	.byte	0x04, 0x0a
        /*0066*/ 	.short	(.L_39 - .L_38)
	.align		4
.L_38:
        /*0068*/ 	.word	index@(.nv.constant0._Z18gpu_vecMatrix_multPdS_S_i)
        /*006c*/ 	.short	0x0380
        /*006e*/ 	.short	0x001c


	//----- nvinfo : EIATTR_SW_WAR
	.align		4
.L_39:
        /*0070*/ 	.byte	0x04, 0x36
        /*0072*/ 	.short	(.L_41 - .L_40)
.L_40:
        /*0074*/ 	.word	0x00000008
.L_41:


//--------------------- .nv.callgraph             --------------------------
	.section	.nv.callgraph,"",@"SHT_CUDA_CALLGRAPH"
	.align	4
	.sectionentsize	8
	.align		4
        /*0000*/ 	.word	0x00000000
	.align		4
        /*0004*/ 	.word	0xffffffff
	.align		4
        /*0008*/ 	.word	0x00000000
	.align		4
        /*000c*/ 	.word	0xfffffffe
	.align		4
        /*0010*/ 	.word	0x00000000
	.align		4
        /*0014*/ 	.word	0xfffffffd
	.align		4
        /*0018*/ 	.word	0x00000000
	.align		4
        /*001c*/ 	.word	0xfffffffc


//--------------------- .text._Z3addPiS_S_        --------------------------
	.section	.text._Z3addPiS_S_,"ax",@progbits
	.align	128
        .global         _Z3addPiS_S_
        .type           _Z3addPiS_S_,@function
        .size           _Z3addPiS_S_,(.L_x_8 - _Z3addPiS_S_)
        .other          _Z3addPiS_S_,@"STO_CUDA_ENTRY STV_DEFAULT"
_Z3addPiS_S_:
.text._Z3addPiS_S_:
[----:B------:R-:W-:Y:S01]  /*0000*/  LDC R1, c[0x0][0x37c] ;  /* 0x0000df00ff017b82 */ /* 0x000fe20000000800 */
[----:B------:R-:W0:Y:S07]  /*0010*/  S2R R9, SR_CTAID.X ;  /* 0x0000000000097919 */ /* 0x000e2e0000002500 */
[----:B------:R-:W0:Y:S01]  /*0020*/  LDC.64 R2, c[0x0][0x380] ;  /* 0x0000e000ff027b82 */ /* 0x000e220000000a00 */
[----:B------:R-:W1:Y:S07]  /*0030*/  LDCU.64 UR4, c[0x0][0x358] ;  /* 0x00006b00ff0477ac */ /* 0x000e6e0008000a00 */
[----:B------:R-:W2:Y:S08]  /*0040*/  LDC.64 R4, c[0x0][0x388] ;  /* 0x0000e200ff047b82 */ /* 0x000eb00000000a00 */
[----:B------:R-:W3:Y:S01]  /*0050*/  LDC.64 R6, c[0x0][0x390] ;  /* 0x0000e400ff067b82 */ /* 0x000ee20000000a00 */
[----:B0-----:R-:W-:-:S04]  /*0060*/  IMAD.WIDE.U32 R2, R9, 0x4, R2 ;  /* 0x0000000409027825 */ /* 0x001fc800078e0002 */
[C---:B--2---:R-:W-:Y:S02]  /*0070*/  IMAD.WIDE.U32 R4, R9.reuse, 0x4, R4 ;  /* 0x0000000409047825 */ /* 0x044fe400078e0004 */
[----:B-1----:R-:W2:Y:S04]  /*0080*/  LDG.E R2, desc[UR4][R2.64] ;  /* 0x0000000402027981 */ /* 0x002ea8000c1e1900 */
[----:B------:R-:W2:Y:S01]  /*0090*/  LDG.E R5, desc[UR4][R4.64] ;  /* 0x0000000404057981 */ /* 0x000ea2000c1e1900 */
[----:B---3--:R-:W-:Y:S01]  /*00a0*/  IMAD.WIDE.U32 R6, R9, 0x4, R6 ;  /* 0x0000000409067825 */ /* 0x008fe200078e0006 */
[----:B--2---:R-:W-:-:S05]  /*00b0*/  IADD3 R9, PT, PT, R2, R5, RZ ;  /* 0x0000000502097210 */ /* 0x004fca0007ffe0ff */
[----:B------:R-:W-:Y:S01]  /*00c0*/  STG.E desc[UR4][R6.64], R9 ;  /* 0x0000000906007986 */ /* 0x000fe2000c101904 */
[----:B------:R-:W-:Y:S05]  /*00d0*/  EXIT ;  /* 0x000000000000794d */ /* 0x000fea0003800000 */
.L_x_0:
[----:B------:R-:W-:-:S00]  /*00e0*/  BRA `(.L_x_0) ;  /* 0xfffffffc00fc7947 */ /* 0x000fc0000383ffff */
[----:B------:R-:W-:-:S00]  /*00f0*/  NOP ;  /* 0x0000000000007918 */ /* 0x000fc00000000000 */
        /* <DEDUP_REMOVED lines=8> */
.L_x_8:


//--------------------- .text._Z18gpu_vecMatrix_multPdS_S_i --------------------------
	.section	.text._Z18gpu_vecMatrix_multPdS_S_i,"ax",@progbits
	.align	128
        .global         _Z18gpu_vecMatrix_multPdS_S_i
        .type           _Z18gpu_vecMatrix_multPdS_S_i,@function
        .size           _Z18gpu_vecMatrix_multPdS_S_i,(.L_x_9 - _Z18gpu_vecMatrix_multPdS_S_i)
        .other          _Z18gpu_vecMatrix_multPdS_S_i,@"STO_CUDA_ENTRY STV_DEFAULT"
_Z18gpu_vecMatrix_multPdS_S_i:
.text._Z18gpu_vecMatrix_multPdS_S_i:
[----:B------:R-:W-:Y:S01]  /*0000*/  LDC R1, c[0x0][0x37c] ;  /* 0x0000df00ff017b82 */ /* 0x000fe20000000800 */
[----:B------:R-:W0:Y:S01]  /*0010*/  S2R R3, SR_TID.X ;  /* 0x0000000000037919 */ /* 0x000e220000002100 */
[----:B------:R-:W1:Y:S06]  /*0020*/  LDCU UR8, c[0x0][0x398] ;  /* 0x00007300ff0877ac */ /* 0x000e6c0008000800 */
[----:B------:R-:W0:Y:S01]  /*0030*/  S2UR UR4, SR_CTAID.X ;  /* 0x00000000000479c3 */ /* 0x000e220000002500 */
[----:B------:R-:W-:Y:S01]  /*0040*/  CS2R R24, SRZ ;  /* 0x0000000000187805 */ /* 0x000fe2000001ff00 */
[----:B------:R-:W2:Y:S06]  /*0050*/  LDCU.64 UR16, c[0x0][0x358] ;  /* 0x00006b00ff1077ac */ /* 0x000eac0008000a00 */
[----:B------:R-:W0:Y:S01]  /*0060*/  LDC R0, c[0x0][0x360] ;  /* 0x0000d800ff007b82 */ /* 0x000e220000000800 */
[----:B-1----:R-:W-:Y:S01]  /*0070*/  UISETP.GE.AND UP0, UPT, UR8, 0x1, UPT ;  /* 0x000000010800788c */ /* 0x002fe2000bf06270 */
[----:B0-----:R-:W-:-:S08]  /*0080*/  IMAD R0, R0, UR4, R3 ;  /* 0x0000000400007c24 */ /* 0x001fd0000f8e0203 */
[----:B--2---:R-:W-:Y:S05]  /*0090*/  BRA.U !UP0, `(.L_x_1) ;  /* 0x0000000908707547 */ /* 0x004fea000b800000 */
[----:B------:R-:W-:Y:S01]  /*00a0*/  UISETP.GE.U32.AND UP1, UPT, UR8, 0x10, UPT ;  /* 0x000000100800788c */ /* 0x000fe2000bf26070 */
[----:B------:R-:W-:Y:S01]  /*00b0*/  HFMA2 R3, -RZ, RZ, 0, 0 ;  /* 0x00000000ff037431 */ /* 0x000fe200000001ff */
[----:B------:R-:W-:Y:S02]  /*00c0*/  ULOP3.LUT UR9, UR8, 0xf, URZ, 0xc0, !UPT ;  /* 0x0000000f08097892 */ /* 0x000fe4000f8ec0ff */
[----:B------:R-:W-:Y:S01]  /*00d0*/  IMAD R2, R0, UR8, RZ ;  /* 0x0000000800027c24 */ /* 0x000fe2000f8e02ff */
[----:B------:R-:W-:Y:S01]  /*00e0*/  CS2R R24, SRZ ;  /* 0x0000000000187805 */ /* 0x000fe2000001ff00 */
[----:B------:R-:W-:-:S03]  /*00f0*/  UISETP.NE.AND UP0, UPT, UR9, URZ, UPT ;  /* 0x000000ff0900728c */ /* 0x000fc6000bf05270 */
[----:B------:R-:W-:Y:S08]  /*0100*/  BRA.U !UP1, `(.L_x_2) ;  /* 0x00000005091c7547 */ /* 0x000ff0000b800000 */
[----:B------:R-:W0:Y:S01]  /*0110*/  LDCU.128 UR12, c[0x0][0x380] ;  /* 0x00007000ff0c77ac */ /* 0x000e220008000c00 */
[----:B------:R-:W-:Y:S01]  /*0120*/  IMAD.MOV.U32 R26, RZ, RZ, R2 ;  /* 0x000000ffff1a7224 */ /* 0x000fe200078e0002 */
[----:B------:R-:W-:Y:S01]  /*0130*/  CS2R R24, SRZ ;  /* 0x0000000000187805 */ /* 0x000fe2000001ff00 */
[----:B------:R-:W-:-:S04]  /*0140*/  ULOP3.LUT UR10, UR8, 0x7ffffff0, URZ, 0xc0, !UPT ;  /* 0x7ffffff0080a7892 */ /* 0x000fc8000f8ec0ff */
[----:B------:R-:W-:Y:S02]  /*0150*/  UIADD3 UR11, UPT, UPT, -UR10, URZ, URZ ;  /* 0x000000ff0a0b7290 */ /* 0x000fe4000fffe1ff */
[----:B------:R-:W-:Y:S01]  /*0160*/  MOV R3, UR10 ;  /* 0x0000000a00037c02 */ /* 0x000fe20008000f00 */
[----:B0-----:R-:W-:Y:S02]  /*0170*/  UIADD3 UR4, UP2, UPT, UR14, 0x40, URZ ;  /* 0x000000400e047890 */ /* 0x001fe4000ff5e0ff */
[----:B------:R-:W-:Y:S02]  /*0180*/  UIADD3 UR6, UP1, UPT, UR12, 0x40, URZ ;  /* 0x000000400c067890 */ /* 0x000fe4000ff3e0ff */
[----:B------:R-:W-:Y:S02]  /*0190*/  UIADD3.X UR5, UPT, UPT, URZ, UR15, URZ, UP2, !UPT ;  /* 0x0000000fff057290 */ /* 0x000fe400097fe4ff */
[----:B------:R-:W-:Y:S01]  /*01a0*/  IMAD.U32 R10, RZ, RZ, UR4 ;  /* 0x00000004ff0a7e24 */ /* 0x000fe2000f8e00ff */
[----:B------:R-:W-:-:S03]  /*01b0*/  UIADD3.X UR7, UPT, UPT, URZ, UR13, URZ, UP1, !UPT ;  /* 0x0000000dff077290 */ /* 0x000fc60008ffe4ff */
[----:B------:R-:W-:-:S09]  /*01c0*/  MOV R11, UR5 ;  /* 0x00000005000b7c02 */ /* 0x000fd20008000f00 */
.L_x_3:
[----:B------:R-:W-:Y:S01]  /*01d0*/  MOV R5, UR7 ;  /* 0x0000000700057c02 */ /* 0x000fe20008000f00 */
[----:B------:R-:W-:Y:S01]  /*01e0*/  IMAD.U32 R4, RZ, RZ, UR6 ;  /* 0x00000006ff047e24 */ /* 0x000fe2000f8e00ff */
[----:B------:R-:W-:Y:S01]  /*01f0*/  MOV R7, R11 ;  /* 0x0000000b00077202 */ /* 0x000fe20000000f00 */
[----:B------:R-:W-:Y:S02]  /*0200*/  IMAD.MOV.U32 R6, RZ, RZ, R10 ;  /* 0x000000ffff067224 */ /* 0x000fe400078e000a */
[----:B------:R-:W-:-:S03]  /*0210*/  IMAD.WIDE R4, R26, 0x8, R4 ;  /* 0x000000081a047825 */ /* 0x000fc600078e0204 */
[----:B------:R-:W2:Y:S04]  /*0220*/  LDG.E.64 R22, desc[UR16][R6.64+-0x40] ;  /* 0xffffc01006167981 */ /* 0x000ea8000c1e1b00 */
[----:B------:R-:W2:Y:S04]  /*0230*/  LDG.E.64 R12, desc[UR16][R4.64+-0x40] ;  /* 0xffffc010040c7981 */ /* 0x000ea8000c1e1b00 */
[----:B------:R-:W3:Y:S04]  /*0240*/  LDG.E.64 R20, desc[UR16][R6.64+-0x38] ;  /* 0xffffc81006147981 */ /* 0x000ee8000c1e1b00 */
[----:B------:R-:W3:Y:S04]  /*0250*/  LDG.E.64 R16, desc[UR16][R4.64+-0x38] ;  /* 0xffffc81004107981 */ /* 0x000ee8000c1e1b00 */
[----:B------:R-:W4:Y:S04]  /*0260*/  LDG.E.64 R14, desc[UR16][R6.64+-0x30] ;  /* 0xffffd010060e7981 */ /* 0x000f28000c1e1b00 */
[----:B------:R-:W4:Y:S04]  /*0270*/  LDG.E.64 R10, desc[UR16][R4.64+-0x30] ;  /* 0xffffd010040a7981 */ /* 0x000f28000c1e1b00 */
[----:B------:R-:W5:Y:S04]  /*0280*/  LDG.E.64 R18, desc[UR16][R6.64+-0x28] ;  /* 0xffffd81006127981 */ /* 0x000f68000c1e1b00 */
[----:B------:R-:W5:Y:S01]  /*0290*/  LDG.E.64 R8, desc[UR16][R4.64+-0x28] ;  /* 0xffffd81004087981 */ /* 0x000f62000c1e1b00 */
[----:B--2---:R-:W-:-:S03]  /*02a0*/  DFMA R22, R12, R22, R24 ;  /* 0x000000160c16722b */ /* 0x004fc60000000018 */
[----:B------:R-:W2:Y:S04]  /*02b0*/  LDG.E.64 R24, desc[UR16][R6.64+-0x20] ;  /* 0xffffe01006187981 */ /* 0x000ea8000c1e1b00 */
[----:B------:R-:W2:Y:S01]  /*02c0*/  LDG.E.64 R12, desc[UR16][R4.64+-0x20] ;  /* 0xffffe010040c7981 */ /* 0x000ea2000c1e1b00 */
[----:B---3--:R-:W-:-:S03]  /*02d0*/  DFMA R20, R16, R20, R22 ;  /* 0x000000141014722b */ /* 0x008fc60000000016 */
[----:B------:R-:W3:Y:S04]  /*02e0*/  LDG.E.64 R22, desc[UR16][R6.64+-0x18] ;  /* 0xffffe81006167981 */ /* 0x000ee8000c1e1b00 */
[----:B------:R-:W3:Y:S01]  /*02f0*/  LDG.E.64 R16, desc[UR16][R4.64+-0x18] ;  /* 0xffffe81004107981 */ /* 0x000ee2000c1e1b00 */
[----:B----4-:R-:W-:-:S03]  /*0300*/  DFMA R14, R10, R14, R20 ;  /* 0x0000000e0a0e722b */ /* 0x010fc60000000014 */
[----:B------:R-:W4:Y:S04]  /*0310*/  LDG.E.64 R10, desc[UR16][R6.64+-0x10] ;  /* 0xfffff010060a7981 */ /* 0x000f28000c1e1b00 */
[----:B------:R-:W4:Y:S01]  /*0320*/  LDG.E.64 R20, desc[UR16][R4.64+-0x10] ;  /* 0xfffff01004147981 */ /* 0x000f22000c1e1b00 */
[----:B-----5:R-:W-:-:S03]  /*0330*/  DFMA R18, R8, R18, R14 ;  /* 0x000000120812722b */ /* 0x020fc6000000000e */
        /* <DEDUP_REMOVED lines=26> */
[----:B------:R-:W-:Y:S01]  /*04e0*/  UIADD3 UR11, UPT, UPT, UR11, 0x10, URZ ;  /* 0x000000100b0b7890 */ /* 0x000fe2000fffe0ff */
[----:B------:R-:W-:-:S03]  /*04f0*/  VIADD R26, R26, 0x10 ;  /* 0x000000101a1a7836 */ /* 0x000fc60000000000 */
[----:B------:R-:W-:Y:S01]  /*0500*/  UISETP.NE.AND UP1, UPT, UR11, URZ, UPT ;  /* 0x000000ff0b00728c */ /* 0x000fe2000bf25270 */
[----:B--2---:R-:W-:-:S08]  /*0510*/  DFMA R10, R14, R12, R10 ;  /* 0x0000000c0e0a722b */ /* 0x004fd0000000000a */
[----:B---3--:R-:W-:-:S08]  /*0520*/  DFMA R10, R18, R16, R10 ;  /* 0x00000010120a722b */ /* 0x008fd0000000000a */
[----:B----4-:R-:W-:Y:S01]  /*0530*/  DFMA R24, R24, R22, R10 ;  /* 0x000000161818722b */ /* 0x010fe2000000000a */
[----:B------:R-:W-:-:S04]  /*0540*/  IADD3 R10, P0, PT, R6, 0x80, RZ ;  /* 0x00000080060a7810 */ /* 0x000fc80007f1e0ff */
[----:B------:R-:W-:-:S03]  /*0550*/  IADD3.X R11, PT, PT, RZ, R7, RZ, P0, !PT ;  /* 0x00000007ff0b7210 */ /* 0x000fc600007fe4ff */
[----:B-----5:R-:W-:Y:S01]  /*0560*/  DFMA R24, R20, R8, R24 ;  /* 0x000000081418722b */ /* 0x020fe20000000018 */
[----:B------:R-:W-:Y:S10]  /*0570*/  BRA.U UP1, `(.L_x_3) ;  /* 0xfffffffd01147547 */ /* 0x000ff4000b83ffff */
.L_x_2:
[----:B------:R-:W-:Y:S05]  /*0580*/  BRA.U !UP0, `(.L_x_1) ;  /* 0x0000000508347547 */ /* 0x000fea000b800000 */
[----:B------:R-:W-:Y:S02]  /*0590*/  UISETP.GE.U32.AND UP0, UPT, UR9, 0x8, UPT ;  /* 0x000000080900788c */ /* 0x000fe4000bf06070 */
[----:B------:R-:W-:-:S04]  /*05a0*/  ULOP3.LUT UR5, UR8, 0x7, URZ, 0xc0, !UPT ;  /* 0x0000000708057892 */ /* 0x000fc8000f8ec0ff */
[----:B------:R-:W-:-:S03]  /*05b0*/  UISETP.NE.AND UP1, UPT, UR5, URZ, UPT ;  /* 0x000000ff0500728c */ /* 0x000fc6000bf25270 */
[----:B------:R-:W-:Y:S08]  /*05c0*/  BRA.U !UP0, `(.L_x_4) ;  /* 0x0000000108787547 */ /* 0x000ff0000b800000 */
[----:B------:R-:W0:Y:S01]  /*05d0*/  LDC.64 R10, c[0x0][0x380] ;  /* 0x0000e000ff0a7b82 */ /* 0x000e220000000a00 */
[----:B------:R-:W-:-:S07]  /*05e0*/  IADD3 R7, PT, PT, R2, R3, RZ ;  /* 0x0000000302077210 */ /* 0x000fce0007ffe0ff */
[----:B------:R-:W1:Y:S01]  /*05f0*/  LDC.64 R4, c[0x0][0x388] ;  /* 0x0000e200ff047b82 */ /* 0x000e620000000a00 */
[----:B0-----:R-:W-:-:S05]  /*0600*/  IMAD.WIDE R10, R7, 0x8, R10 ;  /* 0x00000008070a7825 */ /* 0x001fca00078e020a */
[----:B------:R-:W2:Y:S01]  /*0610*/  LDG.E.64 R12, desc[UR16][R10.64] ;  /* 0x000000100a0c7981 */ /* 0x000ea2000c1e1b00 */
[----:B-1----:R-:W-:-:S03]  /*0620*/  IMAD.WIDE.U32 R4, R3, 0x8, R4 ;  /* 0x0000000803047825 */ /* 0x002fc600078e0004 */
[----:B------:R-:W3:Y:S04]  /*0630*/  LDG.E.64 R16, desc[UR16][R10.64+0x8] ;  /* 0x000008100a107981 */ /* 0x000ee8000c1e1b00 */
[----:B------:R-:W2:Y:S04]  /*0640*/  LDG.E.64 R14, desc[UR16][R4.64] ;  /* 0x00000010040e7981 */ /* 0x000ea8000c1e1b00 */
[----:B------:R-:W3:Y:S04]  /*0650*/  LDG.E.64 R18, desc[UR16][R4.64+0x8] ;  /* 0x0000081004127981 */ /* 0x000ee8000c1e1b00 */
[----:B------:R-:W4:Y:S04]  /*0660*/  LDG.E.64 R20, desc[UR16][R10.64+0x10] ;  /* 0x000010100a147981 */ /* 0x000f28000c1e1b00 */
[----:B------:R-:W4:Y:S04]  /*0670*/  LDG.E.64 R22, desc[UR16][R4.64+0x10] ;  /* 0x0000101004167981 */ /* 0x000f28000c1e1b00 */
[----:B------:R-:W5:Y:S04]  /*0680*/  LDG.E.64 R6, desc[UR16][R10.64+0x18] ;  /* 0x000018100a067981 */ /* 0x000f68000c1e1b00 */
[----:B------:R-:W5:Y:S04]  /*0690*/  LDG.E.64 R8, desc[UR16][R4.64+0x18] ;  /* 0x0000181004087981 */ /* 0x000f68000c1e1b00 */
        /* <DEDUP_REMOVED lines=11> */
[----:B-----5:R-:W-:Y:S01]  /*0750*/  DFMA R6, R6, R8, R20 ;  /* 0x000000080606722b */ /* 0x020fe20000000014 */
[----:B------:R-:W-:-:S07]  /*0760*/  IADD3 R3, PT, PT, R3, 0x8, RZ ;  /* 0x0000000803037810 */ /* 0x000fce0007ffe0ff */
[----:B--2---:R-:W-:-:S08]  /*0770*/  DFMA R6, R12, R14, R6 ;  /* 0x0000000e0c06722b */ /* 0x004fd00000000006 */
[----:B---3--:R-:W-:-:S08]  /*0780*/  DFMA R6, R16, R18, R6 ;  /* 0x000000121006722b */ /* 0x008fd00000000006 */
[----:B----4-:R-:W-:-:S08]  /*0790*/  DFMA R24, R22, R24, R6 ;  /* 0x000000181618722b */ /* 0x010fd00000000006 */
[----:B------:R-:W-:-:S11]  /*07a0*/  DFMA R24, R26, R28, R24 ;  /* 0x0000001c1a18722b */ /* 0x000fd60000000018 */
.L_x_4:
[----:B------:R-:W-:Y:S05]  /*07b0*/  BRA.U !UP1, `(.L_x_1) ;  /* 0x0000000109a87547 */ /* 0x000fea000b800000 */
[----:B------:R-:W-:Y:S02]  /*07c0*/  UISETP.GE.U32.AND UP0, UPT, UR5, 0x4, UPT ;  /* 0x000000040500788c */ /* 0x000fe4000bf06070 */
[----:B------:R-:W-:-:S04]  /*07d0*/  ULOP3.LUT UR4, UR8, 0x3, URZ, 0xc0, !UPT ;  /* 0x0000000308047892 */ /* 0x000fc8000f8ec0ff */
[----:B------:R-:W-:-:S03]  /*07e0*/  UISETP.NE.AND UP1, UPT, UR4, URZ, UPT ;  /* 0x000000ff0400728c */ /* 0x000fc6000bf25270 */
[----:B------:R-:W-:Y:S08]  /*07f0*/  BRA.U !UP0, `(.L_x_5) ;  /* 0x0000000108487547 */ /* 0x000ff0000b800000 */
[----:B------:R-:W0:Y:S01]  /*0800*/  LDC.64 R4, c[0x0][0x380] ;  /* 0x0000e000ff047b82 */ /* 0x000e220000000a00 */
[----:B------:R-:W-:-:S07]  /*0810*/  IMAD.IADD R17, R2, 0x1, R3 ;  /* 0x0000000102117824 */ /* 0x000fce00078e0203 */
        /* <DEDUP_REMOVED lines=10> */
[----:B------:R-:W5:Y:S01]  /*08c0*/  LDG.E.64 R14, desc[UR16][R20.64+0x18] ;  /* 0x00001810140e7981 */ /* 0x000f62000c1e1b00 */
[----:B------:R-:W-:Y:S01]  /*08d0*/  IADD3 R3, PT, PT, R3, 0x4, RZ ;  /* 0x0000000403037810 */ /* 0x000fe20007ffe0ff */
[----:B--2---:R-:W-:-:S08]  /*08e0*/  DFMA R18, R18, R22, R24 ;  /* 0x000000161212722b */ /* 0x004fd00000000018 */
[----:B---3--:R-:W-:-:S08]  /*08f0*/  DFMA R8, R8, R10, R18 ;  /* 0x0000000a0808722b */ /* 0x008fd00000000012 */
[----:B----4-:R-:W-:-:S08]  /*0900*/  DFMA R4, R4, R6, R8 ;  /* 0x000000060404722b */ /* 0x010fd00000000008 */
[----:B-----5:R-:W-:-:S11]  /*0910*/  DFMA R24, R12, R14, R4 ;  /* 0x0000000e0c18722b */ /* 0x020fd60000000004 */
.L_x_5:
[----:B------:R-:W-:Y:S05]  /*0920*/  BRA.U !UP1, `(.L_x_1) ;  /* 0x00000001094c7547 */ /* 0x000fea000b800000 */
[----:B------:R-:W0:Y:S01]  /*0930*/  LDC.64 R4, c[0x0][0x388] ;  /* 0x0000e200ff047b82 */ /* 0x000e220000000a00 */
[----:B------:R-:W-:Y:S01]  /*0940*/  IADD3 R9, PT, PT, R2, R3, RZ ;  /* 0x0000000302097210 */ /* 0x000fe20007ffe0ff */
[----:B------:R-:W-:-:S06]  /*0950*/  UIADD3 UR4, UPT, UPT, -UR4, URZ, URZ ;  /* 0x000000ff04047290 */ /* 0x000fcc000fffe1ff */
[----:B------:R-:W1:Y:S01]  /*0960*/  LDC.64 R6, c[0x0][0x380] ;  /* 0x0000e000ff067b82 */ /* 0x000e620000000a00 */
[----:B0-----:R-:W-:-:S04]  /*0970*/  IMAD.WIDE.U32 R4, R3, 0x8, R4 ;  /* 0x0000000803047825 */ /* 0x001fc800078e0004 */
[----:B------:R-:W-:Y:S01]  /*0980*/  IMAD.MOV.U32 R8, RZ, RZ, R4 ;  /* 0x000000ffff087224 */ /* 0x000fe200078e0004 */
[----:B------:R-:W-:-:S07]  /*0990*/  MOV R11, R5 ;  /* 0x00000005000b7202 */ /* 0x000fce0000000f00 */
.L_x_6:
[----:B-1----:R-:W-:Y:S01]  /*09a0*/  IMAD.WIDE R2, R9, 0x8, R6 ;  /* 0x0000000809027825 */ /* 0x002fe200078e0206 */
[----:B------:R-:W-:-:S03]  /*09b0*/  MOV R4, R8 ;  /* 0x0000000800047202 */ /* 0x000fc60000000f00 */
[----:B------:R-:W-:Y:S02]  /*09c0*/  IMAD.MOV.U32 R5, RZ, RZ, R11 ;  /* 0x000000ffff057224 */ /* 0x000fe400078e000b */
[----:B------:R-:W2:Y:S04]  /*09d0*/  LDG.E.64 R2, desc[UR16][R2.64] ;  /* 0x0000001002027981 */ /* 0x000ea8000c1e1b00 */
[----:B------:R-:W2:Y:S01]  /*09e0*/  LDG.E.64 R4, desc[UR16][R4.64] ;  /* 0x0000001004047981 */ /* 0x000ea2000c1e1b00 */
[----:B------:R-:W-:Y:S01]  /*09f0*/  UIADD3 UR4, UPT, UPT, UR4, 0x1, URZ ;  /* 0x0000000104047890 */ /* 0x000fe2000fffe0ff */
[----:B------:R-:W-:Y:S02]  /*0a00*/  IADD3 R8, P0, PT, R8, 0x8, RZ ;  /* 0x0000000808087810 */ /* 0x000fe40007f1e0ff */
[----:B------:R-:W-:Y:S01]  /*0a10*/  IADD3 R9, PT, PT, R9, 0x1, RZ ;  /* 0x0000000109097810 */ /* 0x000fe20007ffe0ff */
[----:B------:R-:W-:Y:S01]  /*0a20*/  UISETP.NE.AND UP0, UPT, UR4, URZ, UPT ;  /* 0x000000ff0400728c */ /* 0x000fe2000bf05270 */
[----:B------:R-:W-:Y:S01]  /*0a30*/  IADD3.X R11, PT, PT, RZ, R11, RZ, P0, !PT ;  /* 0x0000000bff0b7210 */ /* 0x000fe200007fe4ff */
[----:B--2---:R-:W-:-:S07]  /*0a40*/  DFMA R24, R2, R4, R24 ;  /* 0x000000040218722b */ /* 0x004fce0000000018 */
[----:B------:R-:W-:Y:S05]  /*0a50*/  BRA.U UP0, `(.L_x_6) ;  /* 0xfffffffd00d07547 */ /* 0x000fea000b83ffff */
.L_x_1:
[----:B------:R-:W0:Y:S02]  /*0a60*/  LDC.64 R2, c[0x0][0x390] ;  /* 0x0000e400ff027b82 */ /* 0x000e240000000a00 */
[----:B0-----:R-:W-:-:S05]  /*0a70*/  IMAD.WIDE R2, R0, 0x8, R2 ;  /* 0x0000000800027825 */ /* 0x001fca00078e0202 */
[----:B------:R-:W-:Y:S01]  /*0a80*/  STG.E.64 desc[UR16][R2.64], R24 ;  /* 0x0000001802007986 */ /* 0x000fe2000c101b10 */
[----:B------:R-:W-:Y:S05]  /*0a90*/  EXIT ;  /* 0x000000000000794d */ /* 0x000fea0003800000 */
.L_x_7:
        /* <DEDUP_REMOVED lines=14> */
.L_x_9:


//--------------------- .nv.shared.reserved.0     --------------------------
	.section	.nv.shared.reserved.0,"aw",@nobits
	.weak		__nv_reservedSMEM_offset_0_alias
	.size		__nv_reservedSMEM_offset_0_alias, 0, 64
	.other		__nv_reservedSMEM_offset_0_alias,@"STO_CUDA_RESERVED_SHARED STV_DEFAULT"
__nv_reservedSMEM_offset_0_alias:
	.zero		0
	.zero		64


//--------------------- .nv.constant0._Z3addPiS_S_ --------------------------
	.section	.nv.constant0._Z3addPiS_S_,"a",@progbits
	.sectionflags	@""
	.align	4
.nv.constant0._Z3addPiS_S_:
	.zero		920


//--------------------- .nv.constant0._Z18gpu_vecMatrix_multPdS_S_i --------------------------
	.section	.nv.constant0._Z18gpu_vecMatrix_multPdS_S_i,"a",@progbits
	.sectionflags	@""
	.align	4
.nv.constant0._Z18gpu_vecMatrix_multPdS_S_i:
	.zero		924


//--------------------- SYMBOLS --------------------------

	.type		.nv.reservedSmem.offset0,@object
	.size		.nv.reservedSmem.offset0,0x4
